//
// Generated by NVIDIA NVVM Compiler
//
// Compiler Build ID: CL-36424714
// Cuda compilation tools, release 13.0, V13.0.88
// Based on NVVM 20.0.0
//

.version 9.0
.target sm_100
.address_size 64

	// .globl	_Z16histogram_kernelPhiiPy
// _ZZ16histogram_kernelPhiiPyE16shared_histogram has been demoted

.visible .entry _Z16histogram_kernelPhiiPy(
	.param .u64 .ptr .align 1 _Z16histogram_kernelPhiiPy_param_0,
	.param .u32 _Z16histogram_kernelPhiiPy_param_1,
	.param .u32 _Z16histogram_kernelPhiiPy_param_2,
	.param .u64 .ptr .align 1 _Z16histogram_kernelPhiiPy_param_3
)
{
	.reg .pred 	%p<6>;
	.reg .b16 	%rs<4>;
	.reg .b32 	%r<32>;
	.reg .b64 	%rd<19>;
	// demoted variable
	.shared .align 8 .b8 _ZZ16histogram_kernelPhiiPyE16shared_histogram[6120];
	ld.param.u64 	%rd1, [_Z16histogram_kernelPhiiPy_param_0];
	ld.param.u32 	%r6, [_Z16histogram_kernelPhiiPy_param_1];
	ld.param.u32 	%r7, [_Z16histogram_kernelPhiiPy_param_2];
	ld.param.u64 	%rd2, [_Z16histogram_kernelPhiiPy_param_3];
	mov.u32 	%r1, %tid.x;
	mov.u32 	%r2, %tid.y;
	or.b32  	%r8, %r1, %r2;
	and.b32  	%r3, %r8, 1008;
	setp.ne.s32 	%p1, %r3, 0;
	@%p1 bra 	$L__BB0_2;
	shl.b32 	%r9, %r1, 4;
	add.s32 	%r10, %r9, %r2;
	mov.u32 	%r11, _ZZ16histogram_kernelPhiiPyE16shared_histogram;
	mad.lo.s32 	%r12, %r10, 24, %r11;
	mov.b64 	%rd3, 0;
	st.shared.u64 	[%r12], %rd3;
	st.shared.u64 	[%r12+8], %rd3;
	st.shared.u64 	[%r12+16], %rd3;
$L__BB0_2:
	bar.sync 	0;
	mov.u32 	%r13, %ctaid.x;
	mov.u32 	%r14, %ntid.x;
	mad.lo.s32 	%r4, %r13, %r14, %r1;
	mov.u32 	%r15, %ctaid.y;
	mov.u32 	%r16, %ntid.y;
	mad.lo.s32 	%r17, %r15, %r16, %r2;
	setp.ge.s32 	%p2, %r4, %r6;
	setp.ge.s32 	%p3, %r17, %r7;
	or.pred  	%p4, %p2, %p3;
	@%p4 bra 	$L__BB0_4;
	mad.lo.s32 	%r18, %r7, %r4, %r17;
	mul.lo.s32 	%r19, %r18, 3;
	cvt.s64.s32 	%rd4, %r19;
	cvta.to.global.u64 	%rd5, %rd1;
	add.s64 	%rd6, %rd5, %rd4;
	ld.global.u8 	%rs1, [%rd6];
	mul.wide.u16 	%r20, %rs1, 24;
	mov.u32 	%r21, _ZZ16histogram_kernelPhiiPyE16shared_histogram;
	add.s32 	%r22, %r21, %r20;
	atom.shared.add.u64 	%rd7, [%r22], 1;
	ld.global.u8 	%rs2, [%rd6+1];
	mul.wide.u16 	%r23, %rs2, 24;
	add.s32 	%r24, %r21, %r23;
	atom.shared.add.u64 	%rd8, [%r24+8], 1;
	ld.global.u8 	%rs3, [%rd6+2];
	mul.wide.u16 	%r25, %rs3, 24;
	add.s32 	%r26, %r21, %r25;
	atom.shared.add.u64 	%rd9, [%r26+16], 1;
$L__BB0_4:
	setp.ne.s32 	%p5, %r3, 0;
	bar.sync 	0;
	@%p5 bra 	$L__BB0_6;
	shl.b32 	%r27, %r1, 4;
	add.s32 	%r28, %r27, %r2;
	mul.lo.s32 	%r29, %r28, 3;
	cvta.to.global.u64 	%rd10, %rd2;
	mul.wide.u32 	%rd11, %r29, 8;
	add.s64 	%rd12, %rd10, %rd11;
	mov.u32 	%r30, _ZZ16histogram_kernelPhiiPyE16shared_histogram;
	mad.lo.s32 	%r31, %r28, 24, %r30;
	ld.shared.u64 	%rd13, [%r31];
	atom.global.add.u64 	%rd14, [%rd12], %rd13;
	ld.shared.u64 	%rd15, [%r31+8];
	atom.global.add.u64 	%rd16, [%rd12+8], %rd15;
	ld.shared.u64 	%rd17, [%r31+16];
	atom.global.add.u64 	%rd18, [%rd12+16], %rd17;
$L__BB0_6:
	ret;

}


// ===== COMPILED SASS (sm_100) =====

	.target	sm_100

	.elftype	@"ET_EXEC"


//--------------------- .note.nv.tkinfo           --------------------------
	.section	.note.nv.tkinfo,"",@"SHT_NOTE"
	.sectionflags	@"SHF_NOTE_NV_TKINFO"
	.tkinfo
        /*0018*/ 	.word	0x00000002
        /*0030*/ 	.string	""
        /*0030*/ 	.string	"ptxas"
        /*0030*/ 	.string	"Cuda compilation tools, release 13.0, V13.0.88"
        /*0030*/ 	.string	"Build cuda_13.0.r13.0/compiler.36424714_0"
        /*0030*/ 	.string	"-arch sm_100 -m 64 "



//--------------------- .note.nv.cuinfo           --------------------------
	.section	.note.nv.cuinfo,"",@"SHT_NOTE"
	.sectionflags	@"SHF_NOTE_NV_CUINFO"
        /*0018*/ 	.short	0x0002
        /*001a*/ 	.short	0x0064
        /*001c*/ 	.short	0x0082
	.zero		2


//--------------------- .nv.info                  --------------------------
	.section	.nv.info,"",@"SHT_CUDA_INFO"
	.align	4


	//----- nvinfo : EIATTR_REGCOUNT
	.align		4
        /*0000*/ 	.byte	0x04, 0x2f
        /*0002*/ 	.short	(.L_1 - .L_0)
	.align		4
.L_0:
        /*0004*/ 	.word	index@(_Z16histogram_kernelPhiiPy)
        /*0008*/ 	.word	0x00000010


	//----- nvinfo : EIATTR_FRAME_SIZE
	.align		4
.L_1:
        /*000c*/ 	.byte	0x04, 0x11
        /*000e*/ 	.short	(.L_3 - .L_2)
	.align		4
.L_2:
        /*0010*/ 	.word	index@(_Z16histogram_kernelPhiiPy)
        /*0014*/ 	.word	0x00000000


	//----- nvinfo : EIATTR_MIN_STACK_SIZE
	.align		4
.L_3:
        /*0018*/ 	.byte	0x04, 0x12
        /*001a*/ 	.short	(.L_5 - .L_4)
	.align		4
.L_4:
        /*001c*/ 	.word	index@(_Z16histogram_kernelPhiiPy)
        /*0020*/ 	.word	0x00000000
.L_5:


//--------------------- .nv.compat                --------------------------
	.section	.nv.compat,"",@"SHT_CUDA_COMPAT_INFO"
	.align	4
        /*0000*/ 	.byte	0x02, 0x09, 0x00, 0x00, 0x02, 0x02, 0x01, 0x00, 0x02, 0x05, 0x05, 0x00, 0x03, 0x07, 0x01, 0x01
        /*0010*/ 	.byte	0x02, 0x03, 0x00, 0x00, 0x02, 0x06, 0x01, 0x00, 0x04, 0x0b, 0x08, 0x00, 0x09, 0x00, 0x00, 0x00
        /*0020*/ 	.byte	0x00, 0x00, 0x00, 0x00


//--------------------- .nv.info._Z16histogram_kernelPhiiPy --------------------------
	.section	.nv.info._Z16histogram_kernelPhiiPy,"",@"SHT_CUDA_INFO"
	.sectionflags	@""
	.align	4


	//----- nvinfo : EIATTR_CUDA_API_VERSION
	.align		4
        /*0000*/ 	.byte	0x04, 0x37
        /*0002*/ 	.short	(.L_7 - .L_6)
.L_6:
        /*0004*/ 	.word	0x00000082


	//----- nvinfo : EIATTR_KPARAM_INFO
	.align		4
.L_7:
        /*0008*/ 	.byte	0x04, 0x17
        /*000a*/ 	.short	(.L_9 - .L_8)
.L_8:
        /*000c*/ 	.word	0x00000000
        /*0010*/ 	.short	0x0003
        /*0012*/ 	.short	0x0010
        /*0014*/ 	.byte	0x00, 0xf5, 0x21, 0x00


	//----- nvinfo : EIATTR_KPARAM_INFO
	.align		4
.L_9:
        /*0018*/ 	.byte	0x04, 0x17
        /*001a*/ 	.short	(.L_11 - .L_10)
.L_10:
        /*001c*/ 	.word	0x00000000
        /*0020*/ 	.short	0x0002
        /*0022*/ 	.short	0x000c
        /*0024*/ 	.byte	0x00, 0xf0, 0x11, 0x00


	//----- nvinfo : EIATTR_KPARAM_INFO
	.align		4
.L_11:
        /*0028*/ 	.byte	0x04, 0x17
        /*002a*/ 	.short	(.L_13 - .L_12)
.L_12:
        /*002c*/ 	.word	0x00000000
        /*0030*/ 	.short	0x0001
        /*0032*/ 	.short	0x0008
        /*0034*/ 	.byte	0x00, 0xf0, 0x11, 0x00


	//----- nvinfo : EIATTR_KPARAM_INFO
	.align		4
.L_13:
        /*0038*/ 	.byte	0x04, 0x17
        /*003a*/ 	.short	(.L_15 - .L_14)
.L_14:
        /*003c*/ 	.word	0x00000000
        /*0040*/ 	.short	0x0000
        /*0042*/ 	.short	0x0000
        /*0044*/ 	.byte	0x00, 0xf5, 0x21, 0x00


	//----- nvinfo : EIATTR_SPARSE_MMA_MASK
	.align		4
.L_15:
        /*0048*/ 	.byte	0x03, 0x50
        /*004a*/ 	.short	0x0000


	//----- nvinfo : EIATTR_MAXREG_COUNT
	.align		4
        /*004c*/ 	.byte	0x03, 0x1b
        /*004e*/ 	.short	0x00ff


	//----- nvinfo : EIATTR_NUM_BARRIERS
	.align		4
        /*0050*/ 	.byte	0x02, 0x4c
        /*0052*/ 	.byte	0x01
	.zero		1


	//----- nvinfo : EIATTR_MERCURY_ISA_VERSION
	.align		4
        /*0054*/ 	.byte	0x03, 0x5f
        /*0056*/ 	.short	0x0101


	//----- nvinfo : EIATTR_VRC_CTA_INIT_COUNT
	.align		4
        /*0058*/ 	.byte	0x02, 0x4a
	.zero		1
	.zero		1


	//----- nvinfo : EIATTR_EXIT_INSTR_OFFSETS
	.align		4
        /*005c*/ 	.byte	0x04, 0x1c
        /*005e*/ 	.short	(.L_17 - .L_16)


	//   ....[0]....
.L_16:
        /*0060*/ 	.word	0x000003e0


	//   ....[1]....
        /*0064*/ 	.word	0x000004d0


	//----- nvinfo : EIATTR_CRS_STACK_SIZE
	.align		4
.L_17:
        /*0068*/ 	.byte	0x04, 0x1e
        /*006a*/ 	.short	(.L_19 - .L_18)
.L_18:
        /*006c*/ 	.word	0x00000000


	//----- nvinfo : EIATTR_CBANK_PARAM_SIZE
	.align		4
.L_19:
        /*0070*/ 	.byte	0x03, 0x19
        /*0072*/ 	.short	0x0018


	//----- nvinfo : EIATTR_PARAM_CBANK
	.align		4
        /*0074*/ 	.byte	0x04, 0x0a
        /*0076*/ 	.short	(.L_21 - .L_20)
	.align		4
.L_20:
        /*0078*/ 	.word	index@(.nv.constant0._Z16histogram_kernelPhiiPy)
        /*007c*/ 	.short	0x0380
        /*007e*/ 	.short	0x0018


	//----- nvinfo : EIATTR_SW_WAR
	.align		4
.L_21:
        /*0080*/ 	.byte	0x04, 0x36
        /*0082*/ 	.short	(.L_23 - .L_22)
.L_22:
        /*0084*/ 	.word	0x00000008
.L_23:


//--------------------- .nv.callgraph             --------------------------
	.section	.nv.callgraph,"",@"SHT_CUDA_CALLGRAPH"
	.align	4
	.sectionentsize	8
	.align		4
        /*0000*/ 	.word	0x00000000
	.align		4
        /*0004*/ 	.word	0xffffffff
	.align		4
        /*0008*/ 	.word	0x00000000
	.align		4
        /*000c*/ 	.word	0xfffffffe
	.align		4
        /*0010*/ 	.word	0x00000000
	.align		4
        /*0014*/ 	.word	0xfffffffd
	.align		4
        /*0018*/ 	.word	0x00000000
	.align		4
        /*001c*/ 	.word	0xfffffffc


//--------------------- .text._Z16histogram_kernelPhiiPy --------------------------
	.section	.text._Z16histogram_kernelPhiiPy,"ax",@progbits
	.align	128
        .global         _Z16histogram_kernelPhiiPy
        .type           _Z16histogram_kernelPhiiPy,@function
        .size           _Z16histogram_kernelPhiiPy,(.L_x_8 - _Z16histogram_kernelPhiiPy)
        .other          _Z16histogram_kernelPhiiPy,@"STO_CUDA_ENTRY STV_DEFAULT"
_Z16histogram_kernelPhiiPy:
.text._Z16histogram_kernelPhiiPy:
[----:B------:R-:W-:Y:S01]  /*0000*/  LDC R1, c[0x0][0x37c] ;  /* 0x0000df00ff017b82 */ /* 0x000fe20000000800 */
[----:B------:R-:W0:Y:S07]  /*0010*/  S2R R3, SR_TID.X ;  /* 0x0000000000037919 */ /* 0x000e2e0000002100 */
[----:B------:R-:W1:Y:S01]  /*0020*/  LDC R8, c[0x0][0x360] ;  /* 0x0000d800ff087b82 */ /* 0x000e620000000800 */
[----:B------:R-:W2:Y:S01]  /*0030*/  LDCU.64 UR8, c[0x0][0x388] ;  /* 0x00007100ff0877ac */ /* 0x000ea20008000a00 */
[----:B------:R-:W-:Y:S01]  /*0040*/  BSSY.RECONVERGENT B0, `(.L_x_0) ;  /* 0x0000037000007945 */ /* 0x000fe20003800200 */
[----:B------:R-:W0:Y:S01]  /*0050*/  S2R R0, SR_TID.Y ;  /* 0x0000000000007919 */ /* 0x000e220000002200 */
[----:B------:R-:W3:Y:S04]  /*0060*/  LDCU.64 UR6, c[0x0][0x358] ;  /* 0x00006b00ff0677ac */ /* 0x000ee80008000a00 */
[----:B------:R-:W4:Y:S08]  /*0070*/  S2UR UR5, SR_CTAID.Y ;  /* 0x00000000000579c3 */ /* 0x000f300000002600 */
[----:B------:R-:W4:Y:S08]  /*0080*/  LDC R7, c[0x0][0x364] ;  /* 0x0000d900ff077b82 */ /* 0x000f300000000800 */
[----:B------:R-:W1:Y:S01]  /*0090*/  S2UR UR4, SR_CTAID.X ;  /* 0x00000000000479c3 */ /* 0x000e620000002500 */
[----:B0-----:R-:W-:-:S04]  /*00a0*/  LOP3.LUT R2, R3, R0, RZ, 0xfc, !PT ;  /* 0x0000000003027212 */ /* 0x001fc800078efcff */
[----:B------:R-:W-:Y:S01]  /*00b0*/  LOP3.LUT P0, R2, R2, 0x3f0, RZ, 0xc0, !PT ;  /* 0x000003f002027812 */ /* 0x000fe2000780c0ff */
[----:B----4-:R-:W-:-:S12]  /*00c0*/  IMAD R6, R7, UR5, R0 ;  /* 0x0000000507067c24 */ /* 0x010fd8000f8e0200 */
[----:B------:R-:W0:Y:S01]  /*00d0*/  @!P0 S2R R5, SR_CgaCtaId ;  /* 0x0000000000058919 */ /* 0x000e220000008800 */
[----:B------:R-:W-:-:S04]  /*00e0*/  @!P0 MOV R4, 0x400 ;  /* 0x0000040000048802 */ /* 0x000fc80000000f00 */
[----:B0-----:R-:W-:Y:S01]  /*00f0*/  @!P0 LEA R5, R5, R4, 0x18 ;  /* 0x0000000405058211 */ /* 0x001fe200078ec0ff */
[----:B------:R-:W-:-:S04]  /*0100*/  @!P0 IMAD R4, R3, 0x10, R0 ;  /* 0x0000001003048824 */ /* 0x000fc800078e0200 */
[----:B------:R-:W-:Y:S02]  /*0110*/  @!P0 IMAD R4, R4, 0x18, R5 ;  /* 0x0000001804048824 */ /* 0x000fe400078e0205 */
[----:B-1----:R-:W-:-:S03]  /*0120*/  IMAD R5, R8, UR4, R3 ;  /* 0x0000000408057c24 */ /* 0x002fc6000f8e0203 */
[----:B------:R0:W-:Y:S04]  /*0130*/  @!P0 STS.64 [R4], RZ ;  /* 0x000000ff04008388 */ /* 0x0001e80000000a00 */
[----:B------:R0:W-:Y:S04]  /*0140*/  @!P0 STS.64 [R4+0x8], RZ ;  /* 0x000008ff04008388 */ /* 0x0001e80000000a00 */
[----:B------:R0:W-:Y:S01]  /*0150*/  @!P0 STS.64 [R4+0x10], RZ ;  /* 0x000010ff04008388 */ /* 0x0001e20000000a00 */
[----:B------:R-:W-:Y:S01]  /*0160*/  BAR.SYNC.DEFER_BLOCKING 0x0 ;  /* 0x0000000000007b1d */ /* 0x000fe20000010000 */
[----:B--2---:R-:W-:-:S04]  /*0170*/  ISETP.GE.AND P0, PT, R6, UR9, PT ;  /* 0x0000000906007c0c */ /* 0x004fc8000bf06270 */
[----:B------:R-:W-:-:S13]  /*0180*/  ISETP.GE.OR P0, PT, R5, UR8, P0 ;  /* 0x0000000805007c0c */ /* 0x000fda0008706670 */
[----:B0--3--:R-:W-:Y:S05]  /*0190*/  @P0 BRA `(.L_x_1) ;  /* 0x0000000000840947 */ /* 0x009fea0003800000 */
[----:B------:R-:W0:Y:S01]  /*01a0*/  LDCU.64 UR4, c[0x0][0x380] ;  /* 0x00007000ff0477ac */ /* 0x000e220008000a00 */
[----:B------:R-:W-:-:S04]  /*01b0*/  IMAD R5, R5, UR9, R6 ;  /* 0x0000000905057c24 */ /* 0x000fc8000f8e0206 */
[----:B------:R-:W-:-:S05]  /*01c0*/  IMAD R5, R5, 0x3, RZ ;  /* 0x0000000305057824 */ /* 0x000fca00078e02ff */
[----:B0-----:R-:W-:-:S04]  /*01d0*/  IADD3 R8, P0, PT, R5, UR4, RZ ;  /* 0x0000000405087c10 */ /* 0x001fc8000ff1e0ff */
[----:B------:R-:W-:-:S05]  /*01e0*/  LEA.HI.X.SX32 R9, R5, UR5, 0x1, P0 ;  /* 0x0000000505097c11 */ /* 0x000fca00080f0eff */
[----:B------:R-:W2:Y:S01]  /*01f0*/  LDG.E.U8 R4, desc[UR6][R8.64] ;  /* 0x0000000608047981 */ /* 0x000ea2000c1e1100 */
[----:B------:R-:W-:Y:S01]  /*0200*/  MOV R5, 0x400 ;  /* 0x0000040000057802 */ /* 0x000fe20000000f00 */
[----:B------:R-:W-:Y:S01]  /*0210*/  BSSY.RECONVERGENT B1, `(.L_x_2) ;  /* 0x0000009000017945 */ /* 0x000fe20003800200 */
[----:B------:R-:W0:Y:S02]  /*0220*/  S2R R6, SR_CgaCtaId ;  /* 0x0000000000067919 */ /* 0x000e240000008800 */
[----:B0-----:R-:W-:-:S05]  /*0230*/  LEA R13, R6, R5, 0x18 ;  /* 0x00000005060d7211 */ /* 0x001fca00078ec0ff */
[----:B--2---:R-:W-:-:S07]  /*0240*/  IMAD R11, R4, 0x18, R13 ;  /* 0x00000018040b7824 */ /* 0x004fce00078e020d */
.L_x_3:
[----:B------:R-:W0:Y:S02]  /*0250*/  LDS.64 R4, [R11] ;  /* 0x000000000b047984 */ /* 0x000e240000000a00 */
[----:B0-----:R-:W-:-:S05]  /*0260*/  IADD3 R6, P0, PT, R4, 0x1, RZ ;  /* 0x0000000104067810 */ /* 0x001fca0007f1e0ff */
[----:B------:R-:W-:-:S07]  /*0270*/  IMAD.X R7, RZ, RZ, R5, P0 ;  /* 0x000000ffff077224 */ /* 0x000fce00000e0605 */
[----:B------:R-:W0:Y:S02]  /*0280*/  ATOMS.CAST.SPIN.64 P0, [R11], R4, R6 ;  /* 0x000000040b00758d */ /* 0x000e240001800406 */
[----:B0-----:R-:W-:Y:S05]  /*0290*/  @!P0 BRA `(.L_x_3) ;  /* 0xfffffffc00ec8947 */ /* 0x001fea000383ffff */
[----:B------:R-:W-:Y:S05]  /*02a0*/  BSYNC.RECONVERGENT B1 ;  /* 0x0000000000017941 */ /* 0x000fea0003800200 */
.L_x_2:
[----:B------:R-:W2:Y:S01]  /*02b0*/  LDG.E.U8 R4, desc[UR6][R8.64+0x1] ;  /* 0x0000010608047981 */ /* 0x000ea2000c1e1100 */
[----:B------:R-:W-:Y:S01]  /*02c0*/  BSSY.RECONVERGENT B1, `(.L_x_4) ;  /* 0x0000007000017945 */ /* 0x000fe20003800200 */
[----:B--2---:R-:W-:-:S07]  /*02d0*/  IMAD R11, R4, 0x18, R13 ;  /* 0x00000018040b7824 */ /* 0x004fce00078e020d */
.L_x_5:
[----:B------:R-:W0:Y:S02]  /*02e0*/  LDS.64 R4, [R11+0x8] ;  /* 0x000008000b047984 */ /* 0x000e240000000a00 */
[----:B0-----:R-:W-:-:S05]  /*02f0*/  IADD3 R6, P0, PT, R4, 0x1, RZ ;  /* 0x0000000104067810 */ /* 0x001fca0007f1e0ff */
[----:B------:R-:W-:-:S07]  /*0300*/  IMAD.X R7, RZ, RZ, R5, P0 ;  /* 0x000000ffff077224 */ /* 0x000fce00000e0605 */
[----:B------:R-:W0:Y:S02]  /*0310*/  ATOMS.CAST.SPIN.64 P0, [R11+0x8], R4, R6 ;  /* 0x000008040b00758d */ /* 0x000e240001800406 */
[----:B0-----:R-:W-:Y:S05]  /*0320*/  @!P0 BRA `(.L_x_5) ;  /* 0xfffffffc00ec8947 */ /* 0x001fea000383ffff */
[----:B------:R-:W-:Y:S05]  /*0330*/  BSYNC.RECONVERGENT B1 ;  /* 0x0000000000017941 */ /* 0x000fea0003800200 */
.L_x_4:
[----:B------:R-:W2:Y:S02]  /*0340*/  LDG.E.U8 R8, desc[UR6][R8.64+0x2] ;  /* 0x0000020608087981 */ /* 0x000ea4000c1e1100 */
[----:B--2---:R-:W-:-:S07]  /*0350*/  IMAD R11, R8, 0x18, R13 ;  /* 0x00000018080b7824 */ /* 0x004fce00078e020d */
.L_x_6:
[----:B------:R-:W0:Y:S02]  /*0360*/  LDS.64 R4, [R11+0x10] ;  /* 0x000010000b047984 */ /* 0x000e240000000a00 */
[----:B0-----:R-:W-:-:S05]  /*0370*/  IADD3 R6, P0, PT, R4, 0x1, RZ ;  /* 0x0000000104067810 */ /* 0x001fca0007f1e0ff */
[----:B------:R-:W-:-:S07]  /*0380*/  IMAD.X R7, RZ, RZ, R5, P0 ;  /* 0x000000ffff077224 */ /* 0x000fce00000e0605 */
[----:B------:R-:W0:Y:S02]  /*0390*/  ATOMS.CAST.SPIN.64 P0, [R11+0x10], R4, R6 ;  /* 0x000010040b00758d */ /* 0x000e240001800406 */
[----:B0-----:R-:W-:Y:S05]  /*03a0*/  @!P0 BRA `(.L_x_6) ;  /* 0xfffffffc00ec8947 */ /* 0x001fea000383ffff */
.L_x_1:
[----:B------:R-:W-:Y:S05]  /*03b0*/  BSYNC.RECONVERGENT B0 ;  /* 0x0000000000007941 */ /* 0x000fea0003800200 */
.L_x_0:
[----:B------:R-:W-:Y:S01]  /*03c0*/  BAR.SYNC.DEFER_BLOCKING 0x0 ;  /* 0x0000000000007b1d */ /* 0x000fe20000010000 */
[----:B------:R-:W-:-:S13]  /*03d0*/  ISETP.NE.AND P0, PT, R2, RZ, PT ;  /* 0x000000ff0200720c */ /* 0x000fda0003f05270 */
[----:B------:R-:W-:Y:S05]  /*03e0*/  @P0 EXIT ;  /* 0x000000000000094d */ /* 0x000fea0003800000 */
[----:B------:R-:W0:Y:S01]  /*03f0*/  S2R R5, SR_CgaCtaId ;  /* 0x0000000000057919 */ /* 0x000e220000008800 */
[----:B------:R-:W-:Y:S01]  /*0400*/  MOV R2, 0x400 ;  /* 0x0000040000027802 */ /* 0x000fe20000000f00 */
[----:B------:R-:W-:-:S04]  /*0410*/  IMAD R0, R3, 0x10, R0 ;  /* 0x0000001003007824 */ /* 0x000fc800078e0200 */
[C---:B------:R-:W-:Y:S01]  /*0420*/  IMAD R11, R0.reuse, 0x3, RZ ;  /* 0x00000003000b7824 */ /* 0x040fe200078e02ff */
[----:B0-----:R-:W-:Y:S02]  /*0430*/  LEA R5, R5, R2, 0x18 ;  /* 0x0000000205057211 */ /* 0x001fe400078ec0ff */
[----:B------:R-:W0:Y:S03]  /*0440*/  LDC.64 R2, c[0x0][0x390] ;  /* 0x0000e400ff027b82 */ /* 0x000e260000000a00 */
[----:B------:R-:W-:-:S05]  /*0450*/  IMAD R10, R0, 0x18, R5 ;  /* 0x00000018000a7824 */ /* 0x000fca00078e0205 */
[----:B------:R-:W1:Y:S04]  /*0460*/  LDS.64 R4, [R10] ;  /* 0x000000000a047984 */ /* 0x000e680000000a00 */
[----:B------:R-:W2:Y:S04]  /*0470*/  LDS.64 R6, [R10+0x8] ;  /* 0x000008000a067984 */ /* 0x000ea80000000a00 */
[----:B------:R-:W3:Y:S01]  /*0480*/  LDS.64 R8, [R10+0x10] ;  /* 0x000010000a087984 */ /* 0x000ee20000000a00 */
[----:B0-----:R-:W-:-:S05]  /*0490*/  IMAD.WIDE.U32 R2, R11, 0x8, R2 ;  /* 0x000000080b027825 */ /* 0x001fca00078e0002 */
[----:B-1----:R-:W-:Y:S04]  /*04a0*/  REDG.E.ADD.64.STRONG.GPU desc[UR6][R2.64], R4 ;  /* 0x000000040200798e */ /* 0x002fe8000c12e506 */
[----:B--2---:R-:W-:Y:S04]  /*04b0*/  REDG.E.ADD.64.STRONG.GPU desc[UR6][R2.64+0x8], R6 ;  /* 0x000008060200798e */ /* 0x004fe8000c12e506 */
[----:B---3--:R-:W-:Y:S01]  /*04c0*/  REDG.E.ADD.64.STRONG.GPU desc[UR6][R2.64+0x10], R8 ;  /* 0x000010080200798e */ /* 0x008fe2000c12e506 */
[----:B------:R-:W-:Y:S05]  /*04d0*/  EXIT ;  /* 0x000000000000794d */ /* 0x000fea0003800000 */
.L_x_7:
[----:B------:R-:W-:-:S00]  /*04e0*/  BRA `(.L_x_7) ;  /* 0xfffffffc00fc7947 */ /* 0x000fc0000383ffff */
[----:B------:R-:W-:-:S00]  /*04f0*/  NOP ;  /* 0x0000000000007918 */ /* 0x000fc00000000000 */
        /* <DEDUP_REMOVED lines=8> */
.L_x_8:


//--------------------- .nv.shared._Z16histogram_kernelPhiiPy --------------------------
	.section	.nv.shared._Z16histogram_kernelPhiiPy,"aw",@nobits
	.sectionflags	@""
	.align	8
.nv.shared._Z16histogram_kernelPhiiPy:
	.zero		7144


//--------------------- .nv.shared.reserved.0     --------------------------
	.section	.nv.shared.reserved.0,"aw",@nobits
	.weak		__nv_reservedSMEM_offset_0_alias
	.size		__nv_reservedSMEM_offset_0_alias, 0, 64
	.other		__nv_reservedSMEM_offset_0_alias,@"STO_CUDA_RESERVED_SHARED STV_DEFAULT"
__nv_reservedSMEM_offset_0_alias:
	.zero		0
	.zero		64


//--------------------- .nv.constant0._Z16histogram_kernelPhiiPy --------------------------
	.section	.nv.constant0._Z16histogram_kernelPhiiPy,"a",@progbits
	.sectionflags	@""
	.align	4
.nv.constant0._Z16histogram_kernelPhiiPy:
	.zero		920


//--------------------- SYMBOLS --------------------------

	.type		.nv.reservedSmem.offset0,@object
	.size		.nv.reservedSmem.offset0,0x4
	.type		.nv.reservedSmem.cap,@object
	.size		.nv.reservedSmem.cap,0x4
